//
// Generated by NVIDIA NVVM Compiler
//
// Compiler Build ID: CL-36424714
// Cuda compilation tools, release 13.0, V13.0.88
// Based on NVVM 20.0.0
//

.version 9.0
.target sm_100
.address_size 64

	// .globl	_Z11relu_kernelPKfPfi

.visible .entry _Z11relu_kernelPKfPfi(
	.param .u64 .ptr .align 1 _Z11relu_kernelPKfPfi_param_0,
	.param .u64 .ptr .align 1 _Z11relu_kernelPKfPfi_param_1,
	.param .u32 _Z11relu_kernelPKfPfi_param_2
)
{
	.reg .pred 	%p<3>;
	.reg .b32 	%r<6>;
	.reg .b32 	%f<3>;
	.reg .b64 	%rd<8>;

	ld.param.u64 	%rd1, [_Z11relu_kernelPKfPfi_param_0];
	ld.param.u64 	%rd2, [_Z11relu_kernelPKfPfi_param_1];
	ld.param.u32 	%r2, [_Z11relu_kernelPKfPfi_param_2];
	mov.u32 	%r3, %ntid.x;
	mov.u32 	%r4, %ctaid.x;
	mov.u32 	%r5, %tid.x;
	mad.lo.s32 	%r1, %r3, %r4, %r5;
	setp.ge.s32 	%p1, %r1, %r2;
	@%p1 bra 	$L__BB0_2;
	cvta.to.global.u64 	%rd3, %rd1;
	cvta.to.global.u64 	%rd4, %rd2;
	mul.wide.s32 	%rd5, %r1, 4;
	add.s64 	%rd6, %rd3, %rd5;
	ld.global.f32 	%f1, [%rd6];
	setp.lt.f32 	%p2, %f1, 0f00000000;
	selp.f32 	%f2, 0f00000000, %f1, %p2;
	add.s64 	%rd7, %rd4, %rd5;
	st.global.f32 	[%rd7], %f2;
$L__BB0_2:
	ret;

}


// ===== COMPILED SASS (sm_100) =====

	.target	sm_100

	.elftype	@"ET_EXEC"


//--------------------- .note.nv.tkinfo           --------------------------
	.section	.note.nv.tkinfo,"",@"SHT_NOTE"
	.sectionflags	@"SHF_NOTE_NV_TKINFO"
	.tkinfo
        /*0018*/ 	.word	0x00000002
        /*0030*/ 	.string	""
        /*0030*/ 	.string	"ptxas"
        /*0030*/ 	.string	"Cuda compilation tools, release 13.0, V13.0.88"
        /*0030*/ 	.string	"Build cuda_13.0.r13.0/compiler.36424714_0"
        /*0030*/ 	.string	"-arch sm_100 -m 64 "



//--------------------- .note.nv.cuinfo           --------------------------
	.section	.note.nv.cuinfo,"",@"SHT_NOTE"
	.sectionflags	@"SHF_NOTE_NV_CUINFO"
        /*0018*/ 	.short	0x0002
        /*001a*/ 	.short	0x0064
        /*001c*/ 	.short	0x0082
	.zero		2


//--------------------- .nv.info                  --------------------------
	.section	.nv.info,"",@"SHT_CUDA_INFO"
	.align	4


	//----- nvinfo : EIATTR_REGCOUNT
	.align		4
        /*0000*/ 	.byte	0x04, 0x2f
        /*0002*/ 	.short	(.L_1 - .L_0)
	.align		4
.L_0:
        /*0004*/ 	.word	index@(_Z11relu_kernelPKfPfi)
        /*0008*/ 	.word	0x0000000a


	//----- nvinfo : EIATTR_FRAME_SIZE
	.align		4
.L_1:
        /*000c*/ 	.byte	0x04, 0x11
        /*000e*/ 	.short	(.L_3 - .L_2)
	.align		4
.L_2:
        /*0010*/ 	.word	index@(_Z11relu_kernelPKfPfi)
        /*0014*/ 	.word	0x00000000


	//----- nvinfo : EIATTR_MIN_STACK_SIZE
	.align		4
.L_3:
        /*0018*/ 	.byte	0x04, 0x12
        /*001a*/ 	.short	(.L_5 - .L_4)
	.align		4
.L_4:
        /*001c*/ 	.word	index@(_Z11relu_kernelPKfPfi)
        /*0020*/ 	.word	0x00000000
.L_5:


//--------------------- .nv.compat                --------------------------
	.section	.nv.compat,"",@"SHT_CUDA_COMPAT_INFO"
	.align	4
        /*0000*/ 	.byte	0x02, 0x09, 0x00, 0x00, 0x02, 0x02, 0x01, 0x00, 0x02, 0x05, 0x05, 0x00, 0x03, 0x07, 0x01, 0x01
        /*0010*/ 	.byte	0x02, 0x03, 0x00, 0x00, 0x02, 0x06, 0x01, 0x00, 0x04, 0x0b, 0x08, 0x00, 0x09, 0x00, 0x00, 0x00
        /*0020*/ 	.byte	0x00, 0x00, 0x00, 0x00


//--------------------- .nv.info._Z11relu_kernelPKfPfi --------------------------
	.section	.nv.info._Z11relu_kernelPKfPfi,"",@"SHT_CUDA_INFO"
	.sectionflags	@""
	.align	4


	//----- nvinfo : EIATTR_CUDA_API_VERSION
	.align		4
        /*0000*/ 	.byte	0x04, 0x37
        /*0002*/ 	.short	(.L_7 - .L_6)
.L_6:
        /*0004*/ 	.word	0x00000082


	//----- nvinfo : EIATTR_KPARAM_INFO
	.align		4
.L_7:
        /*0008*/ 	.byte	0x04, 0x17
        /*000a*/ 	.short	(.L_9 - .L_8)
.L_8:
        /*000c*/ 	.word	0x00000000
        /*0010*/ 	.short	0x0002
        /*0012*/ 	.short	0x0010
        /*0014*/ 	.byte	0x00, 0xf0, 0x11, 0x00


	//----- nvinfo : EIATTR_KPARAM_INFO
	.align		4
.L_9:
        /*0018*/ 	.byte	0x04, 0x17
        /*001a*/ 	.short	(.L_11 - .L_10)
.L_10:
        /*001c*/ 	.word	0x00000000
        /*0020*/ 	.short	0x0001
        /*0022*/ 	.short	0x0008
        /*0024*/ 	.byte	0x00, 0xf5, 0x21, 0x00


	//----- nvinfo : EIATTR_KPARAM_INFO
	.align		4
.L_11:
        /*0028*/ 	.byte	0x04, 0x17
        /*002a*/ 	.short	(.L_13 - .L_12)
.L_12:
        /*002c*/ 	.word	0x00000000
        /*0030*/ 	.short	0x0000
        /*0032*/ 	.short	0x0000
        /*0034*/ 	.byte	0x00, 0xf5, 0x21, 0x00


	//----- nvinfo : EIATTR_SPARSE_MMA_MASK
	.align		4
.L_13:
        /*0038*/ 	.byte	0x03, 0x50
        /*003a*/ 	.short	0x0000


	//----- nvinfo : EIATTR_MAXREG_COUNT
	.align		4
        /*003c*/ 	.byte	0x03, 0x1b
        /*003e*/ 	.short	0x00ff


	//----- nvinfo : EIATTR_MERCURY_ISA_VERSION
	.align		4
        /*0040*/ 	.byte	0x03, 0x5f
        /*0042*/ 	.short	0x0101


	//----- nvinfo : EIATTR_VRC_CTA_INIT_COUNT
	.align		4
        /*0044*/ 	.byte	0x02, 0x4a
	.zero		1
	.zero		1


	//----- nvinfo : EIATTR_EXIT_INSTR_OFFSETS
	.align		4
        /*0048*/ 	.byte	0x04, 0x1c
        /*004a*/ 	.short	(.L_15 - .L_14)


	//   ....[0]....
.L_14:
        /*004c*/ 	.word	0x00000070


	//   ....[1]....
        /*0050*/ 	.word	0x00000110


	//----- nvinfo : EIATTR_CBANK_PARAM_SIZE
	.align		4
.L_15:
        /*0054*/ 	.byte	0x03, 0x19
        /*0056*/ 	.short	0x0014


	//----- nvinfo : EIATTR_PARAM_CBANK
	.align		4
        /*0058*/ 	.byte	0x04, 0x0a
        /*005a*/ 	.short	(.L_17 - .L_16)
	.align		4
.L_16:
        /*005c*/ 	.word	index@(.nv.constant0._Z11relu_kernelPKfPfi)
        /*0060*/ 	.short	0x0380
        /*0062*/ 	.short	0x0014


	//----- nvinfo : EIATTR_SW_WAR
	.align		4
.L_17:
        /*0064*/ 	.byte	0x04, 0x36
        /*0066*/ 	.short	(.L_19 - .L_18)
.L_18:
        /*0068*/ 	.word	0x00000008
.L_19:


//--------------------- .nv.callgraph             --------------------------
	.section	.nv.callgraph,"",@"SHT_CUDA_CALLGRAPH"
	.align	4
	.sectionentsize	8
	.align		4
        /*0000*/ 	.word	0x00000000
	.align		4
        /*0004*/ 	.word	0xffffffff
	.align		4
        /*0008*/ 	.word	0x00000000
	.align		4
        /*000c*/ 	.word	0xfffffffe
	.align		4
        /*0010*/ 	.word	0x00000000
	.align		4
        /*0014*/ 	.word	0xfffffffd
	.align		4
        /*0018*/ 	.word	0x00000000
	.align		4
        /*001c*/ 	.word	0xfffffffc


//--------------------- .text._Z11relu_kernelPKfPfi --------------------------
	.section	.text._Z11relu_kernelPKfPfi,"ax",@progbits
	.align	128
        .global         _Z11relu_kernelPKfPfi
        .type           _Z11relu_kernelPKfPfi,@function
        .size           _Z11relu_kernelPKfPfi,(.L_x_1 - _Z11relu_kernelPKfPfi)
        .other          _Z11relu_kernelPKfPfi,@"STO_CUDA_ENTRY STV_DEFAULT"
_Z11relu_kernelPKfPfi:
.text._Z11relu_kernelPKfPfi:
[----:B------:R-:W-:Y:S01]  /*0000*/  LDC R1, c[0x0][0x37c] ;  /* 0x0000df00ff017b82 */ /* 0x000fe20000000800 */
[----:B------:R-:W0:Y:S01]  /*0010*/  S2R R7, SR_CTAID.X ;  /* 0x0000000000077919 */ /* 0x000e220000002500 */
[----:B------:R-:W0:Y:S01]  /*0020*/  LDCU UR4, c[0x0][0x360] ;  /* 0x00006c00ff0477ac */ /* 0x000e220008000800 */
[----:B------:R-:W0:Y:S01]  /*0030*/  S2R R0, SR_TID.X ;  /* 0x0000000000007919 */ /* 0x000e220000002100 */
[----:B------:R-:W1:Y:S01]  /*0040*/  LDCU UR5, c[0x0][0x390] ;  /* 0x00007200ff0577ac */ /* 0x000e620008000800 */
[----:B0-----:R-:W-:-:S05]  /*0050*/  IMAD R7, R7, UR4, R0 ;  /* 0x0000000407077c24 */ /* 0x001fca000f8e0200 */
[----:B-1----:R-:W-:-:S13]  /*0060*/  ISETP.GE.AND P0, PT, R7, UR5, PT ;  /* 0x0000000507007c0c */ /* 0x002fda000bf06270 */
[----:B------:R-:W-:Y:S05]  /*0070*/  @P0 EXIT ;  /* 0x000000000000094d */ /* 0x000fea0003800000 */
[----:B------:R-:W0:Y:S01]  /*0080*/  LDC.64 R2, c[0x0][0x380] ;  /* 0x0000e000ff027b82 */ /* 0x000e220000000a00 */
[----:B------:R-:W1:Y:S07]  /*0090*/  LDCU.64 UR4, c[0x0][0x358] ;  /* 0x00006b00ff0477ac */ /* 0x000e6e0008000a00 */
[----:B------:R-:W2:Y:S01]  /*00a0*/  LDC.64 R4, c[0x0][0x388] ;  /* 0x0000e200ff047b82 */ /* 0x000ea20000000a00 */
[----:B0-----:R-:W-:-:S06]  /*00b0*/  IMAD.WIDE R2, R7, 0x4, R2 ;  /* 0x0000000407027825 */ /* 0x001fcc00078e0202 */
[----:B-1----:R-:W3:Y:S01]  /*00c0*/  LDG.E R2, desc[UR4][R2.64] ;  /* 0x0000000402027981 */ /* 0x002ee2000c1e1900 */
[----:B--2---:R-:W-:Y:S01]  /*00d0*/  IMAD.WIDE R4, R7, 0x4, R4 ;  /* 0x0000000407047825 */ /* 0x004fe200078e0204 */
[----:B---3--:R-:W-:-:S04]  /*00e0*/  FSETP.GEU.AND P0, PT, R2, RZ, PT ;  /* 0x000000ff0200720b */ /* 0x008fc80003f0e000 */
[----:B------:R-:W-:-:S05]  /*00f0*/  FSEL R7, R2, RZ, P0 ;  /* 0x000000ff02077208 */ /* 0x000fca0000000000 */
[----:B------:R-:W-:Y:S01]  /*0100*/  STG.E desc[UR4][R4.64], R7 ;  /* 0x0000000704007986 */ /* 0x000fe2000c101904 */
[----:B------:R-:W-:Y:S05]  /*0110*/  EXIT ;  /* 0x000000000000794d */ /* 0x000fea0003800000 */
.L_x_0:
[----:B------:R-:W-:-:S00]  /*0120*/  BRA `(.L_x_0) ;  /* 0xfffffffc00fc7947 */ /* 0x000fc0000383ffff */
[----:B------:R-:W-:-:S00]  /*0130*/  NOP ;  /* 0x0000000000007918 */ /* 0x000fc00000000000 */
        /* <DEDUP_REMOVED lines=12> */
.L_x_1:


//--------------------- .nv.shared.reserved.0     --------------------------
	.section	.nv.shared.reserved.0,"aw",@nobits
	.weak		__nv_reservedSMEM_offset_0_alias
	.size		__nv_reservedSMEM_offset_0_alias, 0, 64
	.other		__nv_reservedSMEM_offset_0_alias,@"STO_CUDA_RESERVED_SHARED STV_DEFAULT"
__nv_reservedSMEM_offset_0_alias:
	.zero		0
	.zero		64


//--------------------- .nv.constant0._Z11relu_kernelPKfPfi --------------------------
	.section	.nv.constant0._Z11relu_kernelPKfPfi,"a",@progbits
	.sectionflags	@""
	.align	4
.nv.constant0._Z11relu_kernelPKfPfi:
	.zero		916


//--------------------- SYMBOLS --------------------------

	.type		.nv.reservedSmem.offset0,@object
	.size		.nv.reservedSmem.offset0,0x4
